	.headerflags	@"EF_CUDA_TEXMODE_UNIFIED EF_CUDA_64BIT_ADDRESS EF_CUDA_ACCELERATORS EF_CUDA_SM90 EF_CUDA_VIRTUAL_SM(EF_CUDA_SM90)"
	.elftype	@"ET_EXEC"


//--------------------- .nv.info                  --------------------------
	.section	.nv.info,"",@"SHT_CUDA_INFO"
	.align	4


	//----- nvinfo : EIATTR_REGCOUNT
	.align		4
        /*0000*/ 	.byte	0x04, 0x2f
        /*0002*/ 	.short	(.L_3 - .L_2)
	.align		4
.L_2:
        /*0004*/ 	.word	index@(triton_poi_fused__native_batch_norm_legit_no_training__prelu_kernel_6)
        /*0008*/ 	.word	0x00000022


	//----- nvinfo : EIATTR_MIN_STACK_SIZE
	.align		4
.L_3:
        /*000c*/ 	.byte	0x04, 0x12
        /*000e*/ 	.short	(.L_5 - .L_4)
	.align		4
.L_4:
        /*0010*/ 	.word	index@(triton_poi_fused__native_batch_norm_legit_no_training__prelu_kernel_6)
        /*0014*/ 	.word	0x00000000


	//----- nvinfo : EIATTR_FRAME_SIZE
	.align		4
.L_5:
        /*0018*/ 	.byte	0x04, 0x11
        /*001a*/ 	.short	(.L_7 - .L_6)
	.align		4
.L_6:
        /*001c*/ 	.word	index@(triton_poi_fused__native_batch_norm_legit_no_training__prelu_kernel_6)
        /*0020*/ 	.word	0x00000000


	//----- nvinfo : EIATTR_MIN_STACK_SIZE
	.align		4
.L_7:
        /*0024*/ 	.byte	0x04, 0x12
        /*0026*/ 	.short	(.L_9 - .L_8)
	.align		4
.L_8:
        /*0028*/ 	.word	index@(triton_poi_fused__native_batch_norm_legit_no_training__prelu_kernel_6)
        /*002c*/ 	.word	0x00000000
.L_9:


//--------------------- .nv.info.triton_poi_fused__native_batch_norm_legit_no_training__prelu_kernel_6 --------------------------
	.section	.nv.info.triton_poi_fused__native_batch_norm_legit_no_training__prelu_kernel_6,"",@"SHT_CUDA_INFO"
	.sectionflags	@""
	.align	4


	//----- nvinfo : EIATTR_CUDA_API_VERSION
	.align		4
        /*0000*/ 	.byte	0x04, 0x37
        /*0002*/ 	.short	(.L_11 - .L_10)
.L_10:
        /*0004*/ 	.word	0x0000007c


	//----- nvinfo : EIATTR_KPARAM_INFO
	.align		4
.L_11:
        /*0008*/ 	.byte	0x04, 0x17
        /*000a*/ 	.short	(.L_13 - .L_12)
.L_12:
        /*000c*/ 	.word	0x00000000
        /*0010*/ 	.short	0x000c
        /*0012*/ 	.short	0x0060
        /*0014*/ 	.byte	0x00, 0xf0, 0x11, 0x00


	//----- nvinfo : EIATTR_KPARAM_INFO
	.align		4
.L_13:
        /*0018*/ 	.byte	0x04, 0x17
        /*001a*/ 	.short	(.L_15 - .L_14)
.L_14:
        /*001c*/ 	.word	0x00000000
        /*0020*/ 	.short	0x000b
        /*0022*/ 	.short	0x0058
        /*0024*/ 	.byte	0x00, 0xf4, 0x21, 0x00


	//----- nvinfo : EIATTR_KPARAM_INFO
	.align		4
.L_15:
        /*0028*/ 	.byte	0x04, 0x17
        /*002a*/ 	.short	(.L_17 - .L_16)
.L_16:
        /*002c*/ 	.word	0x00000000
        /*0030*/ 	.short	0x000a
        /*0032*/ 	.short	0x0050
        /*0034*/ 	.byte	0x00, 0xf4, 0x21, 0x00


	//----- nvinfo : EIATTR_KPARAM_INFO
	.align		4
.L_17:
        /*0038*/ 	.byte	0x04, 0x17
        /*003a*/ 	.short	(.L_19 - .L_18)
.L_18:
        /*003c*/ 	.word	0x00000000
        /*0040*/ 	.short	0x0009
        /*0042*/ 	.short	0x0048
        /*0044*/ 	.byte	0x00, 0xf4, 0x21, 0x00


	//----- nvinfo : EIATTR_KPARAM_INFO
	.align		4
.L_19:
        /*0048*/ 	.byte	0x04, 0x17
        /*004a*/ 	.short	(.L_21 - .L_20)
.L_20:
        /*004c*/ 	.word	0x00000000
        /*0050*/ 	.short	0x0008
        /*0052*/ 	.short	0x0040
        /*0054*/ 	.byte	0x00, 0xf4, 0x21, 0x00


	//----- nvinfo : EIATTR_KPARAM_INFO
	.align		4
.L_21:
        /*0058*/ 	.byte	0x04, 0x17
        /*005a*/ 	.short	(.L_23 - .L_22)
.L_22:
        /*005c*/ 	.word	0x00000000
        /*0060*/ 	.short	0x0007
        /*0062*/ 	.short	0x0038
        /*0064*/ 	.byte	0x00, 0xf4, 0x21, 0x00


	//----- nvinfo : EIATTR_KPARAM_INFO
	.align		4
.L_23:
        /*0068*/ 	.byte	0x04, 0x17
        /*006a*/ 	.short	(.L_25 - .L_24)
.L_24:
        /*006c*/ 	.word	0x00000000
        /*0070*/ 	.short	0x0006
        /*0072*/ 	.short	0x0030
        /*0074*/ 	.byte	0x00, 0xf4, 0x21, 0x00


	//----- nvinfo : EIATTR_KPARAM_INFO
	.align		4
.L_25:
        /*0078*/ 	.byte	0x04, 0x17
        /*007a*/ 	.short	(.L_27 - .L_26)
.L_26:
        /*007c*/ 	.word	0x00000000
        /*0080*/ 	.short	0x0005
        /*0082*/ 	.short	0x0028
        /*0084*/ 	.byte	0x00, 0xf4, 0x21, 0x00


	//----- nvinfo : EIATTR_KPARAM_INFO
	.align		4
.L_27:
        /*0088*/ 	.byte	0x04, 0x17
        /*008a*/ 	.short	(.L_29 - .L_28)
.L_28:
        /*008c*/ 	.word	0x00000000
        /*0090*/ 	.short	0x0004
        /*0092*/ 	.short	0x0020
        /*0094*/ 	.byte	0x00, 0xf4, 0x21, 0x00


	//----- nvinfo : EIATTR_KPARAM_INFO
	.align		4
.L_29:
        /*0098*/ 	.byte	0x04, 0x17
        /*009a*/ 	.short	(.L_31 - .L_30)
.L_30:
        /*009c*/ 	.word	0x00000000
        /*00a0*/ 	.short	0x0003
        /*00a2*/ 	.short	0x0018
        /*00a4*/ 	.byte	0x00, 0xf4, 0x21, 0x00


	//----- nvinfo : EIATTR_KPARAM_INFO
	.align		4
.L_31:
        /*00a8*/ 	.byte	0x04, 0x17
        /*00aa*/ 	.short	(.L_33 - .L_32)
.L_32:
        /*00ac*/ 	.word	0x00000000
        /*00b0*/ 	.short	0x0002
        /*00b2*/ 	.short	0x0010
        /*00b4*/ 	.byte	0x00, 0xf4, 0x21, 0x00


	//----- nvinfo : EIATTR_KPARAM_INFO
	.align		4
.L_33:
        /*00b8*/ 	.byte	0x04, 0x17
        /*00ba*/ 	.short	(.L_35 - .L_34)
.L_34:
        /*00bc*/ 	.word	0x00000000
        /*00c0*/ 	.short	0x0001
        /*00c2*/ 	.short	0x0008
        /*00c4*/ 	.byte	0x00, 0xf4, 0x21, 0x00


	//----- nvinfo : EIATTR_KPARAM_INFO
	.align		4
.L_35:
        /*00c8*/ 	.byte	0x04, 0x17
        /*00ca*/ 	.short	(.L_37 - .L_36)
.L_36:
        /*00cc*/ 	.word	0x00000000
        /*00d0*/ 	.short	0x0000
        /*00d2*/ 	.short	0x0000
        /*00d4*/ 	.byte	0x00, 0xf4, 0x21, 0x00


	//----- nvinfo : EIATTR_SPARSE_MMA_MASK
	.align		4
.L_37:
        /*00d8*/ 	.byte	0x03, 0x50
        /*00da*/ 	.short	0x0000


	//----- nvinfo : EIATTR_MAXREG_COUNT
	.align		4
        /*00dc*/ 	.byte	0x03, 0x1b
        /*00de*/ 	.short	0x00ff


	//----- nvinfo : EIATTR_EXIT_INSTR_OFFSETS
	.align		4
        /*00e0*/ 	.byte	0x04, 0x1c
        /*00e2*/ 	.short	(.L_39 - .L_38)


	//   ....[0]....
.L_38:
        /*00e4*/ 	.word	0x00000c40


	//----- nvinfo : EIATTR_REQNTID
	.align		4
.L_39:
        /*00e8*/ 	.byte	0x04, 0x10
        /*00ea*/ 	.short	(.L_41 - .L_40)
.L_40:
        /*00ec*/ 	.word	0x00000080
        /*00f0*/ 	.word	0x00000001
        /*00f4*/ 	.word	0x00000001


	//----- nvinfo : EIATTR_CBANK_PARAM_SIZE
	.align		4
.L_41:
        /*00f8*/ 	.byte	0x03, 0x19
        /*00fa*/ 	.short	0x0064


	//----- nvinfo : EIATTR_PARAM_CBANK
	.align		4
        /*00fc*/ 	.byte	0x04, 0x0a
        /*00fe*/ 	.short	(.L_43 - .L_42)
	.align		4
.L_42:
        /*0100*/ 	.word	index@(.nv.constant0.triton_poi_fused__native_batch_norm_legit_no_training__prelu_kernel_6)
        /*0104*/ 	.short	0x0210
        /*0106*/ 	.short	0x0064


	//----- nvinfo : EIATTR_SW_WAR
	.align		4
.L_43:
        /*0108*/ 	.byte	0x04, 0x36
        /*010a*/ 	.short	(.L_45 - .L_44)
.L_44:
        /*010c*/ 	.word	0x00000008
.L_45:


//--------------------- .nv.callgraph             --------------------------
	.section	.nv.callgraph,"",@"SHT_CUDA_CALLGRAPH"
	.align	4
	.sectionentsize	8
	.align		4
        /*0000*/ 	.word	0x00000000
	.align		4
        /*0004*/ 	.word	0xffffffff
	.align		4
        /*0008*/ 	.word	0x00000000
	.align		4
        /*000c*/ 	.word	0xfffffffe
	.align		4
        /*0010*/ 	.word	0x00000000
	.align		4
        /*0014*/ 	.word	0xfffffffd
	.align		4
        /*0018*/ 	.word	0x00000000
	.align		4
        /*001c*/ 	.word	0xfffffffc


//--------------------- .nv.constant4             --------------------------
	.section	.nv.constant4,"a",@progbits
	.align	8
	.align		8
.nv.constant4:
        /*0000*/ 	.dword	_$_str
	.align		8
        /*0008*/ 	.dword	_$_str_$_2


//--------------------- .text.triton_poi_fused__native_batch_norm_legit_no_training__prelu_kernel_6 --------------------------
	.section	.text.triton_poi_fused__native_batch_norm_legit_no_training__prelu_kernel_6,"ax",@progbits
	.align	128
        .global         triton_poi_fused__native_batch_norm_legit_no_training__prelu_kernel_6
        .type           triton_poi_fused__native_batch_norm_legit_no_training__prelu_kernel_6,@function
        .size           triton_poi_fused__native_batch_norm_legit_no_training__prelu_kernel_6,(.L_x_1 - triton_poi_fused__native_batch_norm_legit_no_training__prelu_kernel_6)
        .other          triton_poi_fused__native_batch_norm_legit_no_training__prelu_kernel_6,@"STO_CUDA_ENTRY STV_DEFAULT"
triton_poi_fused__native_batch_norm_legit_no_training__prelu_kernel_6:
.text.triton_poi_fused__native_batch_norm_legit_no_training__prelu_kernel_6:
[----:B------:R-:W-:Y:S01]  /*0000*/  LDC R1, c[0x0][0x28] ;  /* 0x00000a00ff017b82 */ /* 0x000fe20000000800 */
[----:B------:R-:W1:Y:S07]  /*0010*/  S2R R0, SR_TID.X ;  /* 0x0000000000007919 */ /* 0x000e6e0000002100 */
[----:B------:R-:W2:Y:S01]  /*0020*/  LDC.64 R16, c[0x0][0x228] ;  /* 0x00008a00ff107b82 */ /* 0x000ea20000000a00 */
[----:B------:R-:W-:Y:S01]  /*0030*/  ULDC.64 UR4, c[0x0][0x208] ;  /* 0x0000820000047ab9 */ /* 0x000fe20000000a00 */
[----:B------:R-:W3:Y:S06]  /*0040*/  S2R R5, SR_CTAID.X ;  /* 0x0000000000057919 */ /* 0x000eec0000002500 */
[----:B------:R-:W4:Y:S08]  /*0050*/  LDC.64 R10, c[0x0][0x218] ;  /* 0x00008600ff0a7b82 */ /* 0x000f300000000a00 */
[----:B------:R-:W5:Y:S08]  /*0060*/  LDC.64 R28, c[0x0][0x230] ;  /* 0x00008c00ff1c7b82 */ /* 0x000f700000000a00 */
[----:B------:R-:W5:Y:S01]  /*0070*/  LDC.64 R8, c[0x0][0x238] ;  /* 0x00008e00ff087b82 */ /* 0x000f620000000a00 */
[----:B-1----:R-:W-:-:S02]  /*0080*/  SHF.L.U32 R0, R0, 0x2, RZ ;  /* 0x0000000200007819 */ /* 0x002fc400000006ff */
[----:B---3--:R-:W-:Y:S02]  /*0090*/  SHF.R.S32.HI R3, RZ, 0x15, R5 ;  /* 0x00000015ff037819 */ /* 0x008fe40000011405 */
[----:B------:R-:W-:Y:S02]  /*00a0*/  LOP3.LUT R0, R0, 0x1fc, RZ, 0xc0, !PT ;  /* 0x000001fc00007812 */ /* 0x000fe400078ec0ff */
[----:B------:R-:W-:Y:S02]  /*00b0*/  SGXT R3, R3, 0x1 ;  /* 0x000000010303781a */ /* 0x000fe40000000200 */
[----:B------:R-:W-:Y:S02]  /*00c0*/  LEA R0, R5, R0, 0xa ;  /* 0x0000000005007211 */ /* 0x000fe400078e50ff */
[----:B------:R-:W1:Y:S02]  /*00d0*/  LDC.64 R4, c[0x0][0x220] ;  /* 0x00008800ff047b82 */ /* 0x000e640000000a00 */
[----:B------:R-:W-:-:S04]  /*00e0*/  LEA.HI R3, R3, R0, RZ, 0x5 ;  /* 0x0000000003037211 */ /* 0x000fc800078f28ff */
[----:B------:R-:W-:-:S04]  /*00f0*/  LOP3.LUT R3, R3, 0xffffffe0, RZ, 0xc0, !PT ;  /* 0xffffffe003037812 */ /* 0x000fc800078ec0ff */
[----:B------:R-:W-:-:S05]  /*0100*/  IADD3 R3, R0, -R3, RZ ;  /* 0x8000000300037210 */ /* 0x000fca0007ffe0ff */
[----:B--2---:R-:W-:-:S06]  /*0110*/  IMAD.WIDE R16, R3, 0x4, R16 ;  /* 0x0000000403107825 */ /* 0x004fcc00078e0210 */
[----:B------:R-:W2:Y:S01]  /*0120*/  LDG.E.EL.128 R16, desc[UR4][R16.64] ;  /* 0x0000000410107981 */ /* 0x000ea2000c2e1d00 */
[----:B------:R-:W-:Y:S01]  /*0130*/  HFMA2.MMA R2, -RZ, RZ, 1.625, 0 ;  /* 0x3e800000ff027435 */ /* 0x000fe200000001ff */
[----:B----4-:R-:W-:-:S04]  /*0140*/  IMAD.WIDE R10, R0, 0x4, R10 ;  /* 0x00000004000a7825 */ /* 0x010fc800078e020a */
[C---:B-1----:R-:W-:Y:S01]  /*0150*/  IMAD.WIDE R4, R3.reuse, 0x4, R4 ;  /* 0x0000000403047825 */ /* 0x042fe200078e0204 */
[----:B------:R-:W3:Y:S04]  /*0160*/  LDG.E.128 R20, desc[UR4][R10.64+0x800] ;  /* 0x000800040a147981 */ /* 0x000ee8000c1e1d00 */
[----:B------:R1:W4:Y:S01]  /*0170*/  LDG.E.128 R24, desc[UR4][R10.64] ;  /* 0x000000040a187981 */ /* 0x000322000c1e1d00 */
[----:B-----5:R-:W-:-:S03]  /*0180*/  IMAD.WIDE R28, R3, 0x4, R28 ;  /* 0x00000004031c7825 */ /* 0x020fc600078e021c */
[----:B------:R-:W3:Y:S01]  /*0190*/  LDG.E.EL.128 R4, desc[UR4][R4.64] ;  /* 0x0000000404047981 */ /* 0x000ee2000c2e1d00 */
[----:B0-----:R-:W-:-:S03]  /*01a0*/  IMAD.WIDE R8, R3, 0x4, R8 ;  /* 0x0000000403087825 */ /* 0x001fc600078e0208 */
[----:B------:R-:W5:Y:S01]  /*01b0*/  LDG.E.EL.128 R28, desc[UR4][R28.64] ;  /* 0x000000041c1c7981 */ /* 0x000f62000c2e1d00 */
[----:B--2---:R-:W-:-:S04]  /*01c0*/  FADD R18, R18, 9.9999997473787516356e-06 ;  /* 0x3727c5ac12127421 */ /* 0x004fc80000000000 */
[----:B------:R-:W0:Y:S02]  /*01d0*/  MUFU.SQRT R14, R18 ;  /* 0x00000012000e7308 */ /* 0x000e240000002000 */
[C---:B0-----:R-:W-:Y:S02]  /*01e0*/  FSETP.GT.AND P0, PT, R14.reuse, 8.50705917302346158658e+37, PT ;  /* 0x7e8000000e00780b */ /* 0x041fe40003f04000 */
[----:B------:R-:W-:-:S11]  /*01f0*/  FSETP.GEU.AND P1, PT, R14, 1.175494350822287508e-38, PT ;  /* 0x008000000e00780b */ /* 0x000fd60003f2e000 */
[----:B------:R-:W-:-:S04]  /*0200*/  @P0 FMUL R14, R14, 0.25 ;  /* 0x3e8000000e0e0820 */ /* 0x000fc80000400000 */
[----:B------:R-:W-:-:S04]  /*0210*/  @!P1 FMUL R14, R14, 16777216 ;  /* 0x4b8000000e0e9820 */ /* 0x000fc80000400000 */
[----:B------:R-:W0:Y:S01]  /*0220*/  MUFU.RCP R12, R14 ;  /* 0x0000000e000c7308 */ /* 0x000e220000001000 */
[----:B-1----:R-:W-:-:S05]  /*0230*/  FSEL R11, R2, 1, P0 ;  /* 0x3f800000020b7808 */ /* 0x002fca0000000000 */
[----:B------:R-:W-:-:S04]  /*0240*/  @!P1 FMUL R11, R11, 16777216 ;  /* 0x4b8000000b0b9820 */ /* 0x000fc80000400000 */
[----:B0-----:R-:W-:Y:S02]  /*0250*/  FMUL R12, R12, R11 ;  /* 0x0000000b0c0c7220 */ /* 0x001fe40000400000 */
[----:B------:R-:W5:Y:S01]  /*0260*/  LDG.E.EL.128 R8, desc[UR4][R8.64] ;  /* 0x0000000408087981 */ /* 0x000f62000c2e1d00 */
[----:B------:R-:W-:-:S04]  /*0270*/  FADD R18, R17, 9.9999997473787516356e-06 ;  /* 0x3727c5ac11127421 */ /* 0x000fc80000000000 */
[----:B------:R-:W0:Y:S01]  /*0280*/  MUFU.SQRT R14, R18 ;  /* 0x00000012000e7308 */ /* 0x000e220000002000 */
[----:B---3--:R-:W-:Y:S01]  /*0290*/  FADD R13, R22, -R6 ;  /* 0x80000006160d7221 */ /* 0x008fe20000000000 */
[----:B------:R-:W-:Y:S01]  /*02a0*/  FADD R19, R19, 9.9999997473787516356e-06 ;  /* 0x3727c5ac13137421 */ /* 0x000fe20000000000 */
[C---:B0-----:R-:W-:Y:S02]  /*02b0*/  FSETP.GT.AND P0, PT, R14.reuse, 8.50705917302346158658e+37, PT ;  /* 0x7e8000000e00780b */ /* 0x041fe40003f04000 */
[----:B------:R-:W-:-:S03]  /*02c0*/  FSETP.GEU.AND P2, PT, R14, 1.175494350822287508e-38, PT ;  /* 0x008000000e00780b */ /* 0x000fc60003f4e000 */
[----:B------:R-:W0:Y:S01]  /*02d0*/  MUFU.SQRT R17, R19 ;  /* 0x0000001300117308 */ /* 0x000e220000002000 */
[----:B------:R-:W-:Y:S01]  /*02e0*/  FMUL R13, R12, R13 ;  /* 0x0000000d0c0d7220 */ /* 0x000fe20000400000 */
[----:B----4-:R-:W-:-:S06]  /*02f0*/  FADD R15, R26, -R6 ;  /* 0x800000061a0f7221 */ /* 0x010fcc0000000000 */
[----:B------:R-:W-:Y:S01]  /*0300*/  @P0 FMUL R14, R14, 0.25 ;  /* 0x3e8000000e0e0820 */ /* 0x000fe20000400000 */
[----:B------:R-:W-:-:S03]  /*0310*/  FMUL R15, R12, R15 ;  /* 0x0000000f0c0f7220 */ /* 0x000fc60000400000 */
[----:B------:R-:W-:Y:S01]  /*0320*/  @!P2 FMUL R14, R14, 16777216 ;  /* 0x4b8000000e0ea820 */ /* 0x000fe20000400000 */
[----:B0-----:R-:W-:-:S05]  /*0330*/  FSETP.GT.AND P1, PT, R17, 8.50705917302346158658e+37, PT ;  /* 0x7e8000001100780b */ /* 0x001fca0003f24000 */
[----:B------:R-:W0:Y:S01]  /*0340*/  MUFU.RCP R14, R14 ;  /* 0x0000000e000e7308 */ /* 0x000e220000001000 */
[----:B------:R-:W-:Y:S01]  /*0350*/  FADD R18, R25, -R5 ;  /* 0x8000000519127221 */ /* 0x000fe20000000000 */
[----:B------:R-:W-:Y:S01]  /*0360*/  FADD R22, R23, -R7 ;  /* 0x8000000717167221 */ /* 0x000fe20000000000 */
[C-C-:B-----5:R-:W-:Y:S02]  /*0370*/  FFMA R26, R30.reuse, R13, R10.reuse ;  /* 0x0000000d1e1a7223 */ /* 0x160fe4000000000a */
[----:B------:R-:W1:Y:S01]  /*0380*/  LDC.64 R12, c[0x0][0x250] ;  /* 0x00009400ff0c7b82 */ /* 0x000e620000000a00 */
[----:B------:R-:W-:Y:S01]  /*0390*/  FFMA R6, R30, R15, R10 ;  /* 0x0000000f1e067223 */ /* 0x000fe2000000000a */
[----:B------:R-:W-:Y:S02]  /*03a0*/  FSEL R15, R2, 1, P0 ;  /* 0x3f800000020f7808 */ /* 0x000fe40000000000 */
[----:B------:R-:W-:-:S03]  /*03b0*/  FSETP.GEU.AND P0, PT, R17, 1.175494350822287508e-38, PT ;  /* 0x008000001100780b */ /* 0x000fc60003f0e000 */
[----:B------:R-:W-:Y:S01]  /*03c0*/  @!P2 FMUL R15, R15, 16777216 ;  /* 0x4b8000000f0fa820 */ /* 0x000fe20000400000 */
[----:B------:R-:W-:-:S03]  /*03d0*/  @P1 FMUL R17, R17, 0.25 ;  /* 0x3e80000011111820 */ /* 0x000fc60000400000 */
[----:B0-----:R-:W-:Y:S01]  /*03e0*/  FMUL R15, R14, R15 ;  /* 0x0000000f0e0f7220 */ /* 0x001fe20000400000 */
[----:B------:R-:W-:-:S03]  /*03f0*/  FADD R10, R21, -R5 ;  /* 0x80000005150a7221 */ /* 0x000fc60000000000 */
[----:B------:R-:W-:Y:S02]  /*0400*/  FMUL R14, R15, R18 ;  /* 0x000000120f0e7220 */ /* 0x000fe40000400000 */
[----:B------:R-:W0:Y:S01]  /*0410*/  LDC.64 R18, c[0x0][0x240] ;  /* 0x00009000ff127b82 */ /* 0x000e220000000a00 */
[----:B------:R-:W-:Y:S01]  /*0420*/  @!P0 FMUL R17, R17, 16777216 ;  /* 0x4b80000011118820 */ /* 0x000fe20000400000 */
[----:B------:R-:W-:Y:S01]  /*0430*/  FMUL R10, R15, R10 ;  /* 0x0000000a0f0a7220 */ /* 0x000fe20000400000 */
[----:B-1----:R-:W-:-:S04]  /*0440*/  IMAD.WIDE R12, R3, 0x4, R12 ;  /* 0x00000004030c7825 */ /* 0x002fc800078e020c */
[C-C-:B------:R-:W-:Y:S01]  /*0450*/  FFMA R5, R29.reuse, R14, R9.reuse ;  /* 0x0000000e1d057223 */ /* 0x140fe20000000009 */
[----:B------:R-:W1:Y:S01]  /*0460*/  MUFU.RCP R17, R17 ;  /* 0x0000001100117308 */ /* 0x000e620000001000 */
[----:B------:R-:W2:Y:S01]  /*0470*/  LDG.E.EL.128 R12, desc[UR4][R12.64] ;  /* 0x000000040c0c7981 */ /* 0x000ea2000c2e1d00 */
[----:B------:R-:W-:Y:S01]  /*0480*/  FFMA R25, R29, R10, R9 ;  /* 0x0000000a1d197223 */ /* 0x000fe20000000009 */
[----:B------:R-:W-:Y:S01]  /*0490*/  FSEL R10, R2, 1, P1 ;  /* 0x3f800000020a7808 */ /* 0x000fe20000800000 */
[----:B------:R-:W-:-:S04]  /*04a0*/  FADD R21, R16, 9.9999997473787516356e-06 ;  /* 0x3727c5ac10157421 */ /* 0x000fc80000000000 */
[----:B------:R-:W-:-:S04]  /*04b0*/  @!P0 FMUL R10, R10, 16777216 ;  /* 0x4b8000000a0a8820 */ /* 0x000fc80000400000 */
[----:B-1----:R-:W-:Y:S01]  /*04c0*/  FMUL R9, R17, R10 ;  /* 0x0000000a11097220 */ /* 0x002fe20000400000 */
[----:B0-----:R-:W-:Y:S01]  /*04d0*/  IMAD.WIDE R18, R3, 0x4, R18 ;  /* 0x0000000403127825 */ /* 0x001fe200078e0212 */
[----:B------:R-:W0:Y:S05]  /*04e0*/  MUFU.SQRT R10, R21 ;  /* 0x00000015000a7308 */ /* 0x000e2a0000002000 */
[----:B------:R-:W3:Y:S01]  /*04f0*/  LDG.E.EL.128 R16, desc[UR4][R18.64] ;  /* 0x0000000412107981 */ /* 0x000ee2000c2e1d00 */
[----:B------:R-:W-:Y:S01]  /*0500*/  FMUL R22, R9, R22 ;  /* 0x0000001609167220 */ /* 0x000fe20000400000 */
[----:B------:R-:W-:Y:S01]  /*0510*/  FADD R30, R27, -R7 ;  /* 0x800000071b1e7221 */ /* 0x000fe20000000000 */
[----:B0-----:R-:W-:-:S02]  /*0520*/  FSETP.GT.AND P0, PT, R10, 8.50705917302346158658e+37, PT ;  /* 0x7e8000000a00780b */ /* 0x001fc40003f04000 */
[----:B------:R-:W-:Y:S01]  /*0530*/  FSETP.GEU.AND P1, PT, R10, 1.175494350822287508e-38, PT ;  /* 0x008000000a00780b */ /* 0x000fe20003f2e000 */
[----:B------:R-:W-:Y:S02]  /*0540*/  FFMA R27, R31, R22, R11 ;  /* 0x000000161f1b7223 */ /* 0x000fe4000000000b */
[----:B------:R-:W0:Y:S01]  /*0550*/  LDC.64 R22, c[0x0][0x248] ;  /* 0x00009200ff167b82 */ /* 0x000e220000000a00 */
[----:B------:R-:W-:-:S07]  /*0560*/  FMUL R30, R9, R30 ;  /* 0x0000001e091e7220 */ /* 0x000fce0000400000 */
[----:B------:R-:W-:-:S04]  /*0570*/  @P0 FMUL R10, R10, 0.25 ;  /* 0x3e8000000a0a0820 */ /* 0x000fc80000400000 */
[----:B------:R-:W-:-:S04]  /*0580*/  @!P1 FMUL R10, R10, 16777216 ;  /* 0x4b8000000a0a9820 */ /* 0x000fc80000400000 */
[----:B------:R-:W1:Y:S01]  /*0590*/  MUFU.RCP R9, R10 ;  /* 0x0000000a00097308 */ /* 0x000e620000001000 */
[----:B------:R-:W-:Y:S01]  /*05a0*/  FFMA R7, R31, R30, R11 ;  /* 0x0000001e1f077223 */ /* 0x000fe2000000000b */
[----:B------:R-:W-:-:S05]  /*05b0*/  FSEL R30, R2, 1, P0 ;  /* 0x3f800000021e7808 */ /* 0x000fca0000000000 */
[----:B------:R-:W-:Y:S01]  /*05c0*/  @!P1 FMUL R30, R30, 16777216 ;  /* 0x4b8000001e1e9820 */ /* 0x000fe20000400000 */
[----:B0-----:R-:W-:-:S04]  /*05d0*/  IMAD.WIDE R22, R3, 0x4, R22 ;  /* 0x0000000403167825 */ /* 0x001fc800078e0216 */
[----:B-1----:R-:W-:Y:S01]  /*05e0*/  FMUL R9, R9, R30 ;  /* 0x0000001e09097220 */ /* 0x002fe20000400000 */
[----:B------:R-:W-:Y:S02]  /*05f0*/  FADD R30, R20, -R4 ;  /* 0x80000004141e7221 */ /* 0x000fe40000000000 */
[----:B------:R-:W4:Y:S01]  /*0600*/  LDG.E.EL.128 R20, desc[UR4][R22.64] ;  /* 0x0000000416147981 */ /* 0x000f22000c2e1d00 */
[----:B------:R-:W-:Y:S02]  /*0610*/  FSETP.GT.AND P3, PT, R27, RZ, PT ;  /* 0x000000ff1b00720b */ /* 0x000fe40003f64000 */
[----:B------:R-:W-:Y:S02]  /*0620*/  FSETP.GT.AND P2, PT, R7, RZ, PT ;  /* 0x000000ff0700720b */ /* 0x000fe40003f44000 */
[----:B------:R-:W-:Y:S02]  /*0630*/  FSETP.GT.AND P0, PT, R26, RZ, PT ;  /* 0x000000ff1a00720b */ /* 0x000fe40003f04000 */
[----:B------:R-:W-:-:S02]  /*0640*/  FSETP.GT.AND P1, PT, R6, RZ, PT ;  /* 0x000000ff0600720b */ /* 0x000fc40003f24000 */
[----:B------:R-:W-:Y:S01]  /*0650*/  FSETP.GT.AND P6, PT, R25, RZ, PT ;  /* 0x000000ff1900720b */ /* 0x000fe20003fc4000 */
[----:B------:R-:W-:Y:S01]  /*0660*/  FADD R24, R24, -R4 ;  /* 0x8000000418187221 */ /* 0x000fe20000000000 */
[----:B------:R-:W-:Y:S01]  /*0670*/  FSETP.GT.AND P5, PT, R5, RZ, PT ;  /* 0x000000ff0500720b */ /* 0x000fe20003fa4000 */
[C---:B------:R-:W-:Y:S02]  /*0680*/  FMUL R11, R9.reuse, R30 ;  /* 0x0000001e090b7220 */ /* 0x040fe40000400000 */
[----:B------:R-:W-:Y:S02]  /*0690*/  FMUL R9, R9, R24 ;  /* 0x0000001809097220 */ /* 0x000fe40000400000 */
[C-C-:B------:R-:W-:Y:S02]  /*06a0*/  FFMA R24, R28.reuse, R11, R8.reuse ;  /* 0x0000000b1c187223 */ /* 0x140fe40000000008 */
[----:B------:R-:W-:Y:S01]  /*06b0*/  FFMA R4, R28, R9, R8 ;  /* 0x000000091c047223 */ /* 0x000fe20000000008 */
[----:B------:R-:W0:Y:S08]  /*06c0*/  LDC.64 R10, c[0x0][0x260] ;  /* 0x00009800ff0a7b82 */ /* 0x000e300000000a00 */
[----:B------:R-:W1:Y:S02]  /*06d0*/  LDC.64 R8, c[0x0][0x258] ;  /* 0x00009600ff087b82 */ /* 0x000e640000000a00 */
[----:B-1----:R-:W-:-:S04]  /*06e0*/  IMAD.WIDE R8, R3, 0x4, R8 ;  /* 0x0000000403087825 */ /* 0x002fc800078e0208 */
[----:B--2---:R-:W-:Y:S01]  /*06f0*/  FADD R12, R12, 9.9999997473787516356e-06 ;  /* 0x3727c5ac0c0c7421 */ /* 0x004fe20000000000 */
[----:B------:R-:W-:-:S05]  /*0700*/  FADD R14, R14, 9.9999997473787516356e-06 ;  /* 0x3727c5ac0e0e7421 */ /* 0x000fca0000000000 */
[----:B------:R-:W1:Y:S01]  /*0710*/  MUFU.SQRT R12, R12 ;  /* 0x0000000c000c7308 */ /* 0x000e620000002000 */
[----:B------:R-:W-:-:S07]  /*0720*/  FADD R15, R15, 9.9999997473787516356e-06 ;  /* 0x3727c5ac0f0f7421 */ /* 0x000fce0000000000 */
[----:B------:R-:W2:Y:S01]  /*0730*/  MUFU.SQRT R14, R14 ;  /* 0x0000000e000e7308 */ /* 0x000ea20000002000 */
[----:B---3--:R-:W-:Y:S01]  /*0740*/  @!P3 FMUL R27, R19, R27 ;  /* 0x0000001b131bb220 */ /* 0x008fe20000400000 */
[----:B-1----:R-:W-:-:S06]  /*0750*/  FSETP.GT.AND P4, PT, R12, 8.50705917302346158658e+37, PT ;  /* 0x7e8000000c00780b */ /* 0x002fcc0003f84000 */
[----:B------:R-:W1:Y:S01]  /*0760*/  MUFU.SQRT R15, R15 ;  /* 0x0000000f000f7308 */ /* 0x000e620000002000 */
[----:B------:R-:W-:Y:S01]  /*0770*/  FSETP.GEU.AND P3, PT, R12, 1.175494350822287508e-38, PT ;  /* 0x008000000c00780b */ /* 0x000fe20003f6e000 */
[----:B------:R-:W-:Y:S01]  /*0780*/  @!P2 FMUL R7, R19, R7 ;  /* 0x000000071307a220 */ /* 0x000fe20000400000 */
[C---:B------:R-:W-:Y:S01]  /*0790*/  @!P0 FMUL R26, R18.reuse, R26 ;  /* 0x0000001a121a8220 */ /* 0x040fe20000400000 */
[----:B------:R-:W-:Y:S01]  /*07a0*/  @!P1 FMUL R6, R18, R6 ;  /* 0x0000000612069220 */ /* 0x000fe20000400000 */
[C---:B--2---:R-:W-:Y:S02]  /*07b0*/  FSETP.GT.AND P2, PT, R14.reuse, 8.50705917302346158658e+37, PT ;  /* 0x7e8000000e00780b */ /* 0x044fe40003f44000 */
[----:B------:R-:W-:Y:S01]  /*07c0*/  FSETP.GEU.AND P0, PT, R14, 1.175494350822287508e-38, PT ;  /* 0x008000000e00780b */ /* 0x000fe20003f0e000 */
[----:B------:R-:W-:Y:S01]  /*07d0*/  @P4 FMUL R12, R12, 0.25 ;  /* 0x3e8000000c0c4820 */ /* 0x000fe20000400000 */
[----:B-1----:R-:W-:-:S05]  /*07e0*/  FSETP.GT.AND P1, PT, R15, 8.50705917302346158658e+37, PT ;  /* 0x7e8000000f00780b */ /* 0x002fca0003f24000 */
[----:B------:R-:W-:Y:S01]  /*07f0*/  @!P3 FMUL R12, R12, 16777216 ;  /* 0x4b8000000c0cb820 */ /* 0x000fe20000400000 */
[----:B------:R-:W-:Y:S01]  /*0800*/  @!P6 FMUL R25, R17, R25 ;  /* 0x000000191119e220 */ /* 0x000fe20000400000 */
[----:B------:R-:W-:Y:S02]  /*0810*/  FSETP.GEU.AND P6, PT, R15, 1.175494350822287508e-38, PT ;  /* 0x008000000f00780b */ /* 0x000fe40003fce000 */
[----:B------:R-:W-:Y:S02]  /*0820*/  @P2 FMUL R14, R14, 0.25 ;  /* 0x3e8000000e0e2820 */ /* 0x000fe40000400000 */
[----:B------:R-:W1:Y:S01]  /*0830*/  MUFU.RCP R12, R12 ;  /* 0x0000000c000c7308 */ /* 0x000e620000001000 */
[----:B------:R-:W-:Y:S01]  /*0840*/  @!P5 FMUL R5, R17, R5 ;  /* 0x000000051105d220 */ /* 0x000fe20000400000 */
[----:B------:R-:W-:Y:S01]  /*0850*/  @!P0 FMUL R14, R14, 16777216 ;  /* 0x4b8000000e0e8820 */ /* 0x000fe20000400000 */
[----:B------:R-:W-:Y:S01]  /*0860*/  FSEL R17, R2, 1, P4 ;  /* 0x3f80000002117808 */ /* 0x000fe20002000000 */
[----:B------:R-:W-:-:S04]  /*0870*/  @P1 FMUL R15, R15, 0.25 ;  /* 0x3e8000000f0f1820 */ /* 0x000fc80000400000 */
[----:B------:R-:W2:Y:S01]  /*0880*/  MUFU.RCP R14, R14 ;  /* 0x0000000e000e7308 */ /* 0x000ea20000001000 */
[----:B------:R-:W-:Y:S01]  /*0890*/  @!P6 FMUL R15, R15, 16777216 ;  /* 0x4b8000000f0fe820 */ /* 0x000fe20000400000 */
[----:B------:R-:W-:Y:S01]  /*08a0*/  @!P3 FMUL R17, R17, 16777216 ;  /* 0x4b8000001111b820 */ /* 0x000fe20000400000 */
[----:B------:R-:W-:Y:S02]  /*08b0*/  FSETP.GT.AND P5, PT, R24, RZ, PT ;  /* 0x000000ff1800720b */ /* 0x000fe40003fa4000 */
[----:B------:R-:W-:-:S03]  /*08c0*/  FSETP.GT.AND P4, PT, R4, RZ, PT ;  /* 0x000000ff0400720b */ /* 0x000fc60003f84000 */
[----:B------:R-:W3:Y:S01]  /*08d0*/  MUFU.RCP R18, R15 ;  /* 0x0000000f00127308 */ /* 0x000ee20000001000 */
[----:B-1----:R-:W-:Y:S01]  /*08e0*/  FMUL R12, R12, R17 ;  /* 0x000000110c0c7220 */ /* 0x002fe20000400000 */
[C---:B------:R-:W-:Y:S02]  /*08f0*/  FSEL R17, R2.reuse, 1, P2 ;  /* 0x3f80000002117808 */ /* 0x040fe40001000000 */
[----:B------:R-:W-:-:S03]  /*0900*/  FSEL R19, R2, 1, P1 ;  /* 0x3f80000002137808 */ /* 0x000fc60000800000 */
[----:B------:R-:W-:Y:S02]  /*0910*/  @!P0 FMUL R17, R17, 16777216 ;  /* 0x4b80000011118820 */ /* 0x000fe40000400000 */
[----:B------:R-:W-:Y:S01]  /*0920*/  @!P6 FMUL R19, R19, 16777216 ;  /* 0x4b8000001313e820 */ /* 0x000fe20000400000 */
[C---:B------:R-:W-:Y:S01]  /*0930*/  @!P5 FMUL R24, R16.reuse, R24 ;  /* 0x000000181018d220 */ /* 0x040fe20000400000 */
[----:B------:R-:W-:Y:S01]  /*0940*/  @!P4 FMUL R4, R16, R4 ;  /* 0x000000041004c220 */ /* 0x000fe20000400000 */
[----:B--2---:R-:W-:Y:S01]  /*0950*/  FMUL R14, R14, R17 ;  /* 0x000000110e0e7220 */ /* 0x004fe20000400000 */
[----:B0-----:R-:W-:-:S04]  /*0960*/  IMAD.WIDE R16, R3, 0x4, R10 ;  /* 0x0000000403107825 */ /* 0x001fc800078e020a */
[C---:B----4-:R-:W-:Y:S01]  /*0970*/  FADD R11, -R23.reuse, R7 ;  /* 0x00000007170b7221 */ /* 0x050fe20000000100 */
[----:B---3--:R-:W-:Y:S01]  /*0980*/  FMUL R18, R18, R19 ;  /* 0x0000001312127220 */ /* 0x008fe20000400000 */
[----:B------:R-:W-:Y:S01]  /*0990*/  FADD R23, -R23, R27 ;  /* 0x0000001b17177221 */ /* 0x000fe20000000100 */
[C---:B------:R-:W-:Y:S01]  /*09a0*/  FADD R15, -R22.reuse, R6 ;  /* 0x00000006160f7221 */ /* 0x040fe20000000100 */
[----:B------:R-:W-:Y:S01]  /*09b0*/  FADD R3, -R22, R26 ;  /* 0x0000001a16037221 */ /* 0x000fe20000000100 */
[-C--:B------:R-:W-:Y:S01]  /*09c0*/  FMUL R28, R11, R18.reuse ;  /* 0x000000120b1c7220 */ /* 0x080fe20000400000 */
[----:B------:R-:W-:Y:S01]  /*09d0*/  FMUL R22, R23, R18 ;  /* 0x0000001217167220 */ /* 0x000fe20000400000 */
[----:B------:R-:W2:Y:S04]  /*09e0*/  LDG.E.EL.128 R8, desc[UR4][R8.64] ;  /* 0x0000000408087981 */ /* 0x000ea8000c2e1d00 */
[----:B------:R-:W2:Y:S01]  /*09f0*/  LDG.E.EL.128 R16, desc[UR4][R16.64] ;  /* 0x0000000410107981 */ /* 0x000ea2000c2e1d00 */
[----:B------:R-:W-:-:S04]  /*0a00*/  FADD R13, R13, 9.9999997473787516356e-06 ;  /* 0x3727c5ac0d0d7421 */ /* 0x000fc80000000000 */
[----:B------:R-:W0:Y:S02]  /*0a10*/  MUFU.SQRT R29, R13 ;  /* 0x0000000d001d7308 */ /* 0x000e240000002000 */
[C---:B0-----:R-:W-:Y:S02]  /*0a20*/  FSETP.GT.AND P0, PT, R29.reuse, 8.50705917302346158658e+37, PT ;  /* 0x7e8000001d00780b */ /* 0x041fe40003f04000 */
[----:B------:R-:W-:Y:S01]  /*0a30*/  FSETP.GEU.AND P1, PT, R29, 1.175494350822287508e-38, PT ;  /* 0x008000001d00780b */ /* 0x000fe20003f2e000 */
[-C--:B------:R-:W-:Y:S01]  /*0a40*/  FMUL R15, R15, R14.reuse ;  /* 0x0000000e0f0f7220 */ /* 0x080fe20000400000 */
[----:B------:R-:W-:-:S09]  /*0a50*/  FMUL R3, R3, R14 ;  /* 0x0000000e03037220 */ /* 0x000fd20000400000 */
[----:B------:R-:W-:-:S04]  /*0a60*/  @P0 FMUL R29, R29, 0.25 ;  /* 0x3e8000001d1d0820 */ /* 0x000fc80000400000 */
[----:B------:R-:W-:Y:S01]  /*0a70*/  @!P1 FMUL R29, R29, 16777216 ;  /* 0x4b8000001d1d9820 */ /* 0x000fe20000400000 */
[----:B------:R-:W-:-:S05]  /*0a80*/  FSEL R2, R2, 1, P0 ;  /* 0x3f80000002027808 */ /* 0x000fca0000000000 */
[----:B------:R-:W-:Y:S01]  /*0a90*/  @!P1 FMUL R2, R2, 16777216 ;  /* 0x4b80000002029820 */ /* 0x000fe20000400000 */
[C-C-:B--2---:R-:W-:Y:S01]  /*0aa0*/  FFMA R14, R10.reuse, R15, R18.reuse ;  /* 0x0000000f0a0e7223 */ /* 0x144fe20000000012 */
[----:B------:R-:W-:Y:S02]  /*0ab0*/  FFMA R10, R10, R3, R18 ;  /* 0x000000030a0a7223 */ /* 0x000fe40000000012 */
[----:B------:R-:W0:Y:S01]  /*0ac0*/  MUFU.RCP R3, R29 ;  /* 0x0000001d00037308 */ /* 0x000e220000001000 */
[C-C-:B------:R-:W-:Y:S01]  /*0ad0*/  FFMA R15, R11.reuse, R28, R19.reuse ;  /* 0x0000001c0b0f7223 */ /* 0x140fe20000000013 */
[----:B------:R-:W-:Y:S02]  /*0ae0*/  FFMA R11, R11, R22, R19 ;  /* 0x000000160b0b7223 */ /* 0x000fe40000000013 */
[----:B------:R-:W1:Y:S08]  /*0af0*/  LDC.64 R18, c[0x0][0x210] ;  /* 0x00008400ff127b82 */ /* 0x000e700000000a00 */
[----:B------:R-:W2:Y:S01]  /*0b00*/  LDC.64 R22, c[0x0][0x268] ;  /* 0x00009a00ff167b82 */ /* 0x000ea20000000a00 */
[----:B------:R-:W-:Y:S01]  /*0b10*/  FADD R28, -R21, R5 ;  /* 0x00000005151c7221 */ /* 0x000fe20000000100 */
[----:B0-----:R-:W-:Y:S01]  /*0b20*/  FMUL R3, R3, R2 ;  /* 0x0000000203037220 */ /* 0x001fe20000400000 */
[----:B------:R-:W-:Y:S01]  /*0b30*/  FADD R2, -R21, R25 ;  /* 0x0000001915027221 */ /* 0x000fe20000000100 */
[----:B------:R-:W-:-:S02]  /*0b40*/  FADD R21, -R20, R24 ;  /* 0x0000001814157221 */ /* 0x000fc40000000100 */
[-C--:B------:R-:W-:Y:S01]  /*0b50*/  FMUL R28, R28, R3.reuse ;  /* 0x000000031c1c7220 */ /* 0x080fe20000400000 */
[----:B------:R-:W-:Y:S01]  /*0b60*/  FMUL R2, R2, R3 ;  /* 0x0000000302027220 */ /* 0x000fe20000400000 */
[----:B------:R-:W-:Y:S01]  /*0b70*/  FADD R3, -R20, R4 ;  /* 0x0000000414037221 */ /* 0x000fe20000000100 */
[----:B------:R-:W-:-:S03]  /*0b80*/  FMUL R21, R21, R12 ;  /* 0x0000000c15157220 */ /* 0x000fc60000400000 */
[----:B------:R-:W-:Y:S01]  /*0b90*/  FMUL R3, R3, R12 ;  /* 0x0000000c03037220 */ /* 0x000fe20000400000 */
[C-C-:B------:R-:W-:Y:S01]  /*0ba0*/  FFMA R13, R9.reuse, R28, R17.reuse ;  /* 0x0000001c090d7223 */ /* 0x140fe20000000011 */
[----:B------:R-:W-:Y:S01]  /*0bb0*/  FFMA R9, R9, R2, R17 ;  /* 0x0000000209097223 */ /* 0x000fe20000000011 */
[----:B-1----:R-:W-:-:S04]  /*0bc0*/  IMAD.WIDE R18, R0, 0x4, R18 ;  /* 0x0000000400127825 */ /* 0x002fc800078e0212 */
[C-C-:B------:R-:W-:Y:S01]  /*0bd0*/  FFMA R12, R8.reuse, R3, R16.reuse ;  /* 0x00000003080c7223 */ /* 0x140fe20000000010 */
[----:B------:R-:W-:Y:S01]  /*0be0*/  FFMA R8, R8, R21, R16 ;  /* 0x0000001508087223 */ /* 0x000fe20000000010 */
[----:B--2---:R-:W-:Y:S01]  /*0bf0*/  IMAD.WIDE R22, R0, 0x4, R22 ;  /* 0x0000000400167825 */ /* 0x004fe200078e0216 */
[----:B------:R-:W-:Y:S04]  /*0c00*/  STG.E.128 desc[UR4][R18.64], R4 ;  /* 0x0000000412007986 */ /* 0x000fe8000c101d04 */
[----:B------:R-:W-:Y:S04]  /*0c10*/  STG.E.128 desc[UR4][R18.64+0x800], R24 ;  /* 0x0008001812007986 */ /* 0x000fe8000c101d04 */
[----:B------:R-:W-:Y:S04]  /*0c20*/  STG.E.128 desc[UR4][R22.64], R12 ;  /* 0x0000000c16007986 */ /* 0x000fe8000c101d04 */
[----:B------:R-:W-:Y:S01]  /*0c30*/  STG.E.128 desc[UR4][R22.64+0x800], R8 ;  /* 0x0008000816007986 */ /* 0x000fe2000c101d04 */
[----:B------:R-:W-:Y:S05]  /*0c40*/  EXIT ;  /* 0x000000000000794d */ /* 0x000fea0003800000 */
.L_x_0:
[----:B------:R-:W-:-:S00]  /*0c50*/  BRA `(.L_x_0) ;  /* 0xfffffffc00fc7947 */ /* 0x000fc0000383ffff */
[----:B------:R-:W-:-:S00]  /*0c60*/  NOP ;  /* 0x0000000000007918 */ /* 0x000fc00000000000 */
        /* <DEDUP_REMOVED lines=9> */
.L_x_1:


//--------------------- .nv.global.init           --------------------------
	.section	.nv.global.init,"aw",@progbits
.nv.global.init:
	.type		_$_str,@object
	.size		_$_str,(_$_str_$_2 - _$_str)
_$_str:
        /*0000*/ 	.byte	0x5f, 0x5f, 0x43, 0x55, 0x44, 0x41, 0x5f, 0x46, 0x54, 0x5a, 0x00
	.type		_$_str_$_2,@object
	.size		_$_str_$_2,(.L_1 - _$_str_$_2)
_$_str_$_2:
        /*000b*/ 	.byte	0x5f, 0x5f, 0x43, 0x55, 0x44, 0x41, 0x5f, 0x50, 0x52, 0x45, 0x43, 0x5f, 0x53, 0x51, 0x52, 0x54
        /*001b*/ 	.byte	0x00
.L_1:


//--------------------- .nv.constant0.triton_poi_fused__native_batch_norm_legit_no_training__prelu_kernel_6 --------------------------
	.section	.nv.constant0.triton_poi_fused__native_batch_norm_legit_no_training__prelu_kernel_6,"a",@progbits
	.sectionflags	@""
	.align	4
.nv.constant0.triton_poi_fused__native_batch_norm_legit_no_training__prelu_kernel_6:
	.zero		628
